	.headerflags	@"EF_CUDA_TEXMODE_UNIFIED EF_CUDA_64BIT_ADDRESS EF_CUDA_ACCELERATORS EF_CUDA_SM90 EF_CUDA_VIRTUAL_SM(EF_CUDA_SM90)"
	.elftype	@"ET_EXEC"


//--------------------- .nv.info                  --------------------------
	.section	.nv.info,"",@"SHT_CUDA_INFO"
	.align	4


	//----- nvinfo : EIATTR_REGCOUNT
	.align		4
        /*0000*/ 	.byte	0x04, 0x2f
        /*0002*/ 	.short	(.L_13 - .L_12)
	.align		4
.L_12:
        /*0004*/ 	.word	index@(triton_poi_fused_add_embedding_1)
        /*0008*/ 	.word	0x00000027


	//----- nvinfo : EIATTR_MIN_STACK_SIZE
	.align		4
.L_13:
        /*000c*/ 	.byte	0x04, 0x12
        /*000e*/ 	.short	(.L_15 - .L_14)
	.align		4
.L_14:
        /*0010*/ 	.word	index@(triton_poi_fused_add_embedding_1)
        /*0014*/ 	.word	0x00000000


	//----- nvinfo : EIATTR_FRAME_SIZE
	.align		4
.L_15:
        /*0018*/ 	.byte	0x04, 0x11
        /*001a*/ 	.short	(.L_17 - .L_16)
	.align		4
.L_16:
        /*001c*/ 	.word	index@(triton_poi_fused_add_embedding_1)
        /*0020*/ 	.word	0x00000000


	//----- nvinfo : EIATTR_MIN_STACK_SIZE
	.align		4
.L_17:
        /*0024*/ 	.byte	0x04, 0x12
        /*0026*/ 	.short	(.L_19 - .L_18)
	.align		4
.L_18:
        /*0028*/ 	.word	index@(triton_poi_fused_add_embedding_1)
        /*002c*/ 	.word	0x00000000
.L_19:


//--------------------- .nv.info.triton_poi_fused_add_embedding_1 --------------------------
	.section	.nv.info.triton_poi_fused_add_embedding_1,"",@"SHT_CUDA_INFO"
	.sectionflags	@""
	.align	4


	//----- nvinfo : EIATTR_CUDA_API_VERSION
	.align		4
        /*0000*/ 	.byte	0x04, 0x37
        /*0002*/ 	.short	(.L_21 - .L_20)
.L_20:
        /*0004*/ 	.word	0x0000007c


	//----- nvinfo : EIATTR_KPARAM_INFO
	.align		4
.L_21:
        /*0008*/ 	.byte	0x04, 0x17
        /*000a*/ 	.short	(.L_23 - .L_22)
.L_22:
        /*000c*/ 	.word	0x00000000
        /*0010*/ 	.short	0x0008
        /*0012*/ 	.short	0x0040
        /*0014*/ 	.byte	0x00, 0xf0, 0x11, 0x00


	//----- nvinfo : EIATTR_KPARAM_INFO
	.align		4
.L_23:
        /*0018*/ 	.byte	0x04, 0x17
        /*001a*/ 	.short	(.L_25 - .L_24)
.L_24:
        /*001c*/ 	.word	0x00000000
        /*0020*/ 	.short	0x0007
        /*0022*/ 	.short	0x0038
        /*0024*/ 	.byte	0x00, 0xf4, 0x21, 0x00


	//----- nvinfo : EIATTR_KPARAM_INFO
	.align		4
.L_25:
        /*0028*/ 	.byte	0x04, 0x17
        /*002a*/ 	.short	(.L_27 - .L_26)
.L_26:
        /*002c*/ 	.word	0x00000000
        /*0030*/ 	.short	0x0006
        /*0032*/ 	.short	0x0030
        /*0034*/ 	.byte	0x00, 0xf4, 0x21, 0x00


	//----- nvinfo : EIATTR_KPARAM_INFO
	.align		4
.L_27:
        /*0038*/ 	.byte	0x04, 0x17
        /*003a*/ 	.short	(.L_29 - .L_28)
.L_28:
        /*003c*/ 	.word	0x00000000
        /*0040*/ 	.short	0x0005
        /*0042*/ 	.short	0x0028
        /*0044*/ 	.byte	0x00, 0xf4, 0x21, 0x00


	//----- nvinfo : EIATTR_KPARAM_INFO
	.align		4
.L_29:
        /*0048*/ 	.byte	0x04, 0x17
        /*004a*/ 	.short	(.L_31 - .L_30)
.L_30:
        /*004c*/ 	.word	0x00000000
        /*0050*/ 	.short	0x0004
        /*0052*/ 	.short	0x0020
        /*0054*/ 	.byte	0x00, 0xf4, 0x21, 0x00


	//----- nvinfo : EIATTR_KPARAM_INFO
	.align		4
.L_31:
        /*0058*/ 	.byte	0x04, 0x17
        /*005a*/ 	.short	(.L_33 - .L_32)
.L_32:
        /*005c*/ 	.word	0x00000000
        /*0060*/ 	.short	0x0003
        /*0062*/ 	.short	0x0018
        /*0064*/ 	.byte	0x00, 0xf4, 0x21, 0x00


	//----- nvinfo : EIATTR_KPARAM_INFO
	.align		4
.L_33:
        /*0068*/ 	.byte	0x04, 0x17
        /*006a*/ 	.short	(.L_35 - .L_34)
.L_34:
        /*006c*/ 	.word	0x00000000
        /*0070*/ 	.short	0x0002
        /*0072*/ 	.short	0x0010
        /*0074*/ 	.byte	0x00, 0xf4, 0x21, 0x00


	//----- nvinfo : EIATTR_KPARAM_INFO
	.align		4
.L_35:
        /*0078*/ 	.byte	0x04, 0x17
        /*007a*/ 	.short	(.L_37 - .L_36)
.L_36:
        /*007c*/ 	.word	0x00000000
        /*0080*/ 	.short	0x0001
        /*0082*/ 	.short	0x0008
        /*0084*/ 	.byte	0x00, 0xf4, 0x21, 0x00


	//----- nvinfo : EIATTR_KPARAM_INFO
	.align		4
.L_37:
        /*0088*/ 	.byte	0x04, 0x17
        /*008a*/ 	.short	(.L_39 - .L_38)
.L_38:
        /*008c*/ 	.word	0x00000000
        /*0090*/ 	.short	0x0000
        /*0092*/ 	.short	0x0000
        /*0094*/ 	.byte	0x00, 0xf4, 0x21, 0x00


	//----- nvinfo : EIATTR_SPARSE_MMA_MASK
	.align		4
.L_39:
        /*0098*/ 	.byte	0x03, 0x50
        /*009a*/ 	.short	0x0000


	//----- nvinfo : EIATTR_MAXREG_COUNT
	.align		4
        /*009c*/ 	.byte	0x03, 0x1b
        /*009e*/ 	.short	0x00ff


	//----- nvinfo : EIATTR_EXTERNS
	.align		4
        /*00a0*/ 	.byte	0x04, 0x0f
        /*00a2*/ 	.short	(.L_41 - .L_40)


	//   ....[0]....
	.align		4
.L_40:
        /*00a4*/ 	.word	index@(__assertfail)


	//----- nvinfo : EIATTR_SYSCALL_OFFSETS
	.align		4
.L_41:
        /*00a8*/ 	.byte	0x04, 0x46
        /*00aa*/ 	.short	(.L_43 - .L_42)


	//   ....[0]....
.L_42:
        /*00ac*/ 	.word	0x000006c0


	//   ....[1]....
        /*00b0*/ 	.word	0x00000a00


	//   ....[2]....
        /*00b4*/ 	.word	0x00000cf0


	//   ....[3]....
        /*00b8*/ 	.word	0x00001010


	//----- nvinfo : EIATTR_EXIT_INSTR_OFFSETS
	.align		4
.L_43:
        /*00bc*/ 	.byte	0x04, 0x1c
        /*00be*/ 	.short	(.L_45 - .L_44)


	//   ....[0]....
.L_44:
        /*00c0*/ 	.word	0x000011e0


	//   ....[1]....
        /*00c4*/ 	.word	0x00001200


	//----- nvinfo : EIATTR_REQNTID
	.align		4
.L_45:
        /*00c8*/ 	.byte	0x04, 0x10
        /*00ca*/ 	.short	(.L_47 - .L_46)
.L_46:
        /*00cc*/ 	.word	0x00000020
        /*00d0*/ 	.word	0x00000001
        /*00d4*/ 	.word	0x00000001


	//----- nvinfo : EIATTR_CRS_STACK_SIZE
	.align		4
.L_47:
        /*00d8*/ 	.byte	0x04, 0x1e
        /*00da*/ 	.short	(.L_49 - .L_48)
.L_48:
        /*00dc*/ 	.word	0x00000000


	//----- nvinfo : EIATTR_CBANK_PARAM_SIZE
	.align		4
.L_49:
        /*00e0*/ 	.byte	0x03, 0x19
        /*00e2*/ 	.short	0x0044


	//----- nvinfo : EIATTR_PARAM_CBANK
	.align		4
        /*00e4*/ 	.byte	0x04, 0x0a
        /*00e6*/ 	.short	(.L_51 - .L_50)
	.align		4
.L_50:
        /*00e8*/ 	.word	index@(.nv.constant0.triton_poi_fused_add_embedding_1)
        /*00ec*/ 	.short	0x0210
        /*00ee*/ 	.short	0x0044


	//----- nvinfo : EIATTR_SW_WAR
	.align		4
.L_51:
        /*00f0*/ 	.byte	0x04, 0x36
        /*00f2*/ 	.short	(.L_53 - .L_52)
.L_52:
        /*00f4*/ 	.word	0x00000008
.L_53:


//--------------------- .nv.callgraph             --------------------------
	.section	.nv.callgraph,"",@"SHT_CUDA_CALLGRAPH"
	.align	4
	.sectionentsize	8
	.align		4
        /*0000*/ 	.word	0x00000000
	.align		4
        /*0004*/ 	.word	0xffffffff
	.align		4
        /*0008*/ 	.word	index@(triton_poi_fused_add_embedding_1)
	.align		4
        /*000c*/ 	.word	index@(__assertfail)
	.align		4
        /*0010*/ 	.word	0x00000000
	.align		4
        /*0014*/ 	.word	0xfffffffe
	.align		4
        /*0018*/ 	.word	0x00000000
	.align		4
        /*001c*/ 	.word	0xfffffffd
	.align		4
        /*0020*/ 	.word	0x00000000
	.align		4
        /*0024*/ 	.word	0xfffffffc


//--------------------- .nv.constant4             --------------------------
	.section	.nv.constant4,"a",@progbits
	.align	8
	.align		8
.nv.constant4:
        /*0000*/ 	.dword	__assertfail
	.align		8
        /*0008*/ 	.dword	assertFunc_3
	.align		8
        /*0010*/ 	.dword	assertFile_3
	.align		8
        /*0018*/ 	.dword	assertMessage_3
	.align		8
        /*0020*/ 	.dword	assertFunc_2
	.align		8
        /*0028*/ 	.dword	assertFile_2
	.align		8
        /*0030*/ 	.dword	assertMessage_2
	.align		8
        /*0038*/ 	.dword	assertFunc_1
	.align		8
        /*0040*/ 	.dword	assertFile_1
	.align		8
        /*0048*/ 	.dword	assertMessage_1
	.align		8
        /*0050*/ 	.dword	assertFunc_0
	.align		8
        /*0058*/ 	.dword	assertFile_0
	.align		8
        /*0060*/ 	.dword	assertMessage_0


//--------------------- .text.triton_poi_fused_add_embedding_1 --------------------------
	.section	.text.triton_poi_fused_add_embedding_1,"ax",@progbits
	.sectionflags	@"SHF_BARRIERS=1"
	.align	128
        .global         triton_poi_fused_add_embedding_1
        .type           triton_poi_fused_add_embedding_1,@function
        .size           triton_poi_fused_add_embedding_1,(.L_x_5 - triton_poi_fused_add_embedding_1)
        .other          triton_poi_fused_add_embedding_1,@"STO_CUDA_ENTRY STV_DEFAULT"
triton_poi_fused_add_embedding_1:
.text.triton_poi_fused_add_embedding_1:
[----:B------:R-:W0:Y:S01]  /*0000*/  LDC R1, c[0x0][0x28] ;  /* 0x00000a00ff017b82 */ /* 0x000e220000000800 */
[----:B------:R-:W1:Y:S01]  /*0010*/  S2R R3, SR_TID.X ;  /* 0x0000000000037919 */ /* 0x000e620000002100 */
[----:B------:R-:W-:-:S06]  /*0020*/  ULDC.64 UR4, c[0x0][0x208] ;  /* 0x0000820000047ab9 */ /* 0x000fcc0000000a00 */
[----:B------:R-:W2:Y:S01]  /*0030*/  LDC.64 R12, c[0x0][0x220] ;  /* 0x00008800ff0c7b82 */ /* 0x000ea20000000a00 */
[----:B------:R-:W3:Y:S01]  /*0040*/  S2R R2, SR_CTAID.X ;  /* 0x0000000000027919 */ /* 0x000ee20000002500 */
[----:B-1----:R-:W-:Y:S02]  /*0050*/  IMAD.SHL.U32 R3, R3, 0x2, RZ ;  /* 0x0000000203037824 */ /* 0x002fe400078e00ff */
[----:B---3--:R-:W-:Y:S01]  /*0060*/  IMAD.SHL.U32 R0, R2, 0x40, RZ ;  /* 0x0000004002007824 */ /* 0x008fe200078e00ff */
[----:B------:R-:W-:-:S04]  /*0070*/  SHF.R.S32.HI R5, RZ, 0x19, R2 ;  /* 0x00000019ff057819 */ /* 0x000fc80000011402 */
[----:B------:R-:W-:Y:S02]  /*0080*/  LOP3.LUT R19, R0, 0x3e, R3, 0xf8, !PT ;  /* 0x0000003e00137812 */ /* 0x000fe400078ef803 */
[----:B------:R-:W-:Y:S02]  /*0090*/  LOP3.LUT R0, R0, 0x2, R3, 0xf8, !PT ;  /* 0x0000000200007812 */ /* 0x000fe400078ef803 */
[----:B------:R-:W-:Y:S01]  /*00a0*/  SGXT R5, R5, 0x1 ;  /* 0x000000010505781a */ /* 0x000fe20000000200 */
[----:B------:R-:W1:Y:S01]  /*00b0*/  LDC.64 R2, c[0x0][0x228] ;  /* 0x00008a00ff027b82 */ /* 0x000e620000000a00 */
[----:B------:R-:W-:Y:S02]  /*00c0*/  LOP3.LUT R0, R0, 0x1, RZ, 0xfc, !PT ;  /* 0x0000000100007812 */ /* 0x000fe400078efcff */
[----:B------:R-:W-:Y:S02]  /*00d0*/  SHF.R.S32.HI R4, RZ, 0x1f, R19 ;  /* 0x0000001fff047819 */ /* 0x000fe40000011413 */
[----:B------:R-:W-:-:S02]  /*00e0*/  LEA.HI R6, R5, R0, RZ, 0x2 ;  /* 0x0000000005067211 */ /* 0x000fc400078f10ff */
[-C--:B------:R-:W-:Y:S02]  /*00f0*/  LEA.HI R8, R4, R19.reuse, RZ, 0x2 ;  /* 0x0000001304087211 */ /* 0x080fe400078f10ff */
[----:B------:R-:W-:Y:S02]  /*0100*/  LEA.HI R7, R5, R19, RZ, 0x4 ;  /* 0x0000001305077211 */ /* 0x000fe400078f20ff */
[----:B------:R-:W-:Y:S02]  /*0110*/  LOP3.LUT R5, R6, 0x3fffffc4, RZ, 0xc0, !PT ;  /* 0x3fffffc406057812 */ /* 0x000fe400078ec0ff */
[----:B------:R-:W-:Y:S02]  /*0120*/  LOP3.LUT R4, R8, 0x3ffffffc, RZ, 0xc0, !PT ;  /* 0x3ffffffc08047812 */ /* 0x000fe400078ec0ff */
[----:B------:R-:W-:Y:S01]  /*0130*/  LOP3.LUT R6, R7, 0xfffffff0, RZ, 0xc0, !PT ;  /* 0xfffffff007067812 */ /* 0x000fe200078ec0ff */
[----:B------:R-:W-:Y:S01]  /*0140*/  IMAD.IADD R17, R0, 0x1, -R5 ;  /* 0x0000000100117824 */ /* 0x000fe200078e0a05 */
[C---:B------:R-:W-:Y:S01]  /*0150*/  ISETP.GE.AND P1, PT, R19.reuse, 0x40, PT ;  /* 0x000000401300780c */ /* 0x040fe20003f26270 */
[----:B------:R-:W-:Y:S01]  /*0160*/  IMAD.IADD R11, R19, 0x1, -R4 ;  /* 0x00000001130b7824 */ /* 0x000fe200078e0a04 */
[----:B------:R-:W-:Y:S01]  /*0170*/  CS2R R4, SRZ ;  /* 0x0000000000047805 */ /* 0x000fe2000001ff00 */
[----:B------:R-:W-:Y:S01]  /*0180*/  IMAD R25, R17, 0x4, R6 ;  /* 0x0000000411197824 */ /* 0x000fe200078e0206 */
[----:B------:R-:W-:Y:S01]  /*0190*/  SHF.R.S32.HI R8, RZ, 0x2, R8 ;  /* 0x00000002ff087819 */ /* 0x000fe20000011408 */
[----:B------:R-:W-:-:S02]  /*01a0*/  IMAD R21, R11, 0x4, R6 ;  /* 0x000000040b157824 */ /* 0x000fc400078e0206 */
[----:B------:R-:W-:Y:S02]  /*01b0*/  VIADD R15, R25, 0x3 ;  /* 0x00000003190f7836 */ /* 0x000fe40000000000 */
[----:B------:R-:W-:Y:S02]  /*01c0*/  VIADD R7, R21, 0x3 ;  /* 0x0000000315077836 */ /* 0x000fe40000000000 */
[----:B-1----:R-:W-:-:S04]  /*01d0*/  IMAD.WIDE R14, R15, 0x4, R2 ;  /* 0x000000040f0e7825 */ /* 0x002fc800078e0202 */
[----:B------:R-:W-:Y:S01]  /*01e0*/  IMAD.WIDE R6, R7, 0x4, R2 ;  /* 0x0000000407067825 */ /* 0x000fe200078e0202 */
[----:B------:R-:W3:Y:S04]  /*01f0*/  @!P1 LDG.E.EL R4, desc[UR4][R14.64] ;  /* 0x000000040e049981 */ /* 0x000ee8000c2e1900 */
[----:B------:R1:W4:Y:S01]  /*0200*/  @!P1 LDG.E.EL R5, desc[UR4][R6.64] ;  /* 0x0000000406059981 */ /* 0x000322000c2e1900 */
[----:B------:R-:W-:-:S04]  /*0210*/  LEA.HI R0, R8, R8, RZ, 0x2 ;  /* 0x0000000808007211 */ /* 0x000fc800078f10ff */
[----:B------:R-:W-:-:S05]  /*0220*/  LOP3.LUT R9, R0, 0xfffffffc, RZ, 0xc0, !PT ;  /* 0xfffffffc00097812 */ /* 0x000fca00078ec0ff */
[----:B------:R-:W-:Y:S01]  /*0230*/  IMAD.IADD R26, R8, 0x1, -R9 ;  /* 0x00000001081a7824 */ /* 0x000fe200078e0a09 */
[----:B-1----:R-:W1:Y:S03]  /*0240*/  LDC.64 R6, c[0x0][0x218] ;  /* 0x00008600ff067b82 */ /* 0x002e660000000a00 */
[--C-:B------:R-:W-:Y:S02]  /*0250*/  IMAD R11, R11, 0x4, R26.reuse ;  /* 0x000000040b0b7824 */ /* 0x100fe400078e021a */
[----:B------:R-:W-:Y:S02]  /*0260*/  IMAD R17, R17, 0x4, R26 ;  /* 0x0000000411117824 */ /* 0x000fe400078e021a */
[----:B--2---:R-:W-:-:S04]  /*0270*/  IMAD.WIDE R10, R11, 0x4, R12 ;  /* 0x000000040b0a7825 */ /* 0x004fc800078e020c */
[----:B------:R-:W-:Y:S02]  /*0280*/  IMAD.WIDE R12, R17, 0x4, R12 ;  /* 0x00000004110c7825 */ /* 0x000fe400078e020c */
[----:B------:R-:W2:Y:S02]  /*0290*/  LDC.64 R16, c[0x0][0x210] ;  /* 0x00008400ff107b82 */ /* 0x000ea40000000a00 */
[----:B------:R-:W-:Y:S02]  /*02a0*/  IMAD.MOV.U32 R0, RZ, RZ, RZ ;  /* 0x000000ffff007224 */ /* 0x000fe400078e00ff */
[----:B------:R-:W-:Y:S02]  /*02b0*/  IMAD.MOV.U32 R9, RZ, RZ, RZ ;  /* 0x000000ffff097224 */ /* 0x000fe400078e00ff */
[----:B------:R-:W-:Y:S02]  /*02c0*/  IMAD.MOV.U32 R18, RZ, RZ, RZ ;  /* 0x000000ffff127224 */ /* 0x000fe400078e00ff */
[C---:B------:R-:W-:Y:S01]  /*02d0*/  IMAD.WIDE R14, R21.reuse, 0x4, R2 ;  /* 0x00000004150e7825 */ /* 0x040fe200078e0202 */
[----:B------:R1:W5:Y:S03]  /*02e0*/  @!P1 LDG.E.EL R0, desc[UR4][R10.64] ;  /* 0x000000040a009981 */ /* 0x000366000c2e1900 */
[C---:B------:R-:W-:Y:S01]  /*02f0*/  VIADD R29, R21.reuse, 0x2 ;  /* 0x00000002151d7836 */ /* 0x040fe20000000000 */
[----:B------:R-:W5:Y:S01]  /*0300*/  @!P1 LDG.E.EL R9, desc[UR4][R12.64] ;  /* 0x000000040c099981 */ /* 0x000f62000c2e1900 */
[----:B------:R-:W-:-:S02]  /*0310*/  VIADD R21, R21, 0x1 ;  /* 0x0000000115157836 */ /* 0x000fc40000000000 */
[C-C-:B------:R-:W-:Y:S01]  /*0320*/  IMAD.WIDE R30, R25.reuse, 0x4, R2.reuse ;  /* 0x00000004191e7825 */ /* 0x140fe200078e0202 */
[----:B------:R1:W5:Y:S03]  /*0330*/  @!P1 LDG.E.EL R18, desc[UR4][R14.64] ;  /* 0x000000040e129981 */ /* 0x000366000c2e1900 */
[C---:B------:R-:W-:Y:S02]  /*0340*/  VIADD R33, R25.reuse, 0x2 ;  /* 0x0000000219217836 */ /* 0x040fe40000000000 */
[----:B------:R-:W-:Y:S02]  /*0350*/  VIADD R25, R25, 0x1 ;  /* 0x0000000119197836 */ /* 0x000fe40000000000 */
[----:B-1----:R-:W-:-:S04]  /*0360*/  IMAD.WIDE R10, R29, 0x4, R2 ;  /* 0x000000041d0a7825 */ /* 0x002fc800078e0202 */
[----:B------:R-:W-:Y:S01]  /*0370*/  IMAD.WIDE R20, R21, 0x4, R2 ;  /* 0x0000000415147825 */ /* 0x000fe200078e0202 */
[----:B0-----:R-:W-:-:S03]  /*0380*/  CS2R R14, SRZ ;  /* 0x00000000000e7805 */ /* 0x001fc6000001ff00 */
[----:B------:R-:W-:-:S04]  /*0390*/  IMAD.WIDE R12, R33, 0x4, R2 ;  /* 0x00000004210c7825 */ /* 0x000fc800078e0202 */
[----:B------:R-:W-:Y:S01]  /*03a0*/  IMAD.WIDE R2, R25, 0x4, R2 ;  /* 0x0000000419027825 */ /* 0x000fe200078e0202 */
[----:B------:R-:W-:-:S03]  /*03b0*/  CS2R R24, SRZ ;  /* 0x0000000000187805 */ /* 0x000fc6000001ff00 */
[----:B------:R-:W-:-:S04]  /*03c0*/  IMAD.WIDE R6, R26, 0x4, R6 ;  /* 0x000000041a067825 */ /* 0x000fc800078e0206 */
[----:B--2---:R-:W-:Y:S01]  /*03d0*/  IMAD.WIDE R16, R19, 0x4, R16 ;  /* 0x0000000413107825 */ /* 0x004fe200078e0210 */
[----:B------:R-:W5:Y:S04]  /*03e0*/  @!P1 LDG.E.EL R25, desc[UR4][R6.64] ;  /* 0x0000000406199981 */ /* 0x000f68000c2e1900 */
[----:B------:R-:W5:Y:S04]  /*03f0*/  @!P1 LDG.E.EL R24, desc[UR4][R6.64] ;  /* 0x0000000406189981 */ /* 0x000f68000c2e1900 */
[----:B------:R-:W5:Y:S01]  /*0400*/  @!P1 LDG.E.64 R14, desc[UR4][R16.64] ;  /* 0x00000004100e9981 */ /* 0x000f62000c1e1b00 */
[----:B------:R-:W-:Y:S01]  /*0410*/  CS2R R22, SRZ ;  /* 0x0000000000167805 */ /* 0x000fe2000001ff00 */
[----:B------:R-:W-:-:S05]  /*0420*/  IMAD.MOV.U32 R27, RZ, RZ, RZ ;  /* 0x000000ffff1b7224 */ /* 0x000fca00078e00ff */
[----:B------:R3:W5:Y:S04]  /*0430*/  @!P1 LDG.E.EL R23, desc[UR4][R20.64] ;  /* 0x0000000414179981 */ /* 0x000768000c2e1900 */
[----:B------:R4:W5:Y:S01]  /*0440*/  @!P1 LDG.E.EL R27, desc[UR4][R10.64] ;  /* 0x000000040a1b9981 */ /* 0x000962000c2e1900 */
[----:B------:R-:W-:Y:S02]  /*0450*/  IMAD.MOV.U32 R32, RZ, RZ, RZ ;  /* 0x000000ffff207224 */ /* 0x000fe400078e00ff */
[----:B------:R-:W-:Y:S01]  /*0460*/  IMAD.MOV.U32 R28, RZ, RZ, RZ ;  /* 0x000000ffff1c7224 */ /* 0x000fe200078e00ff */
[----:B------:R0:W5:Y:S04]  /*0470*/  @!P1 LDG.E.EL R22, desc[UR4][R30.64] ;  /* 0x000000041e169981 */ /* 0x000168000c2e1900 */
[----:B------:R1:W5:Y:S04]  /*0480*/  @!P1 LDG.E.EL R32, desc[UR4][R12.64] ;  /* 0x000000040c209981 */ /* 0x000368000c2e1900 */
[----:B------:R2:W5:Y:S01]  /*0490*/  @!P1 LDG.E.EL R28, desc[UR4][R2.64] ;  /* 0x00000004021c9981 */ /* 0x000562000c2e1900 */
[----:B---3--:R-:W0:Y:S08]  /*04a0*/  F2I.S64.TRUNC R20, R4 ;  /* 0x0000000400147311 */ /* 0x008e30000020d900 */
[----:B----4-:R-:W3:Y:S01]  /*04b0*/  F2I.S64.TRUNC R10, R5 ;  /* 0x00000005000a7311 */ /* 0x010ee2000020d900 */
[----:B0-----:R-:W-:-:S02]  /*04c0*/  IADD3 R31, P3, R20, 0x18, RZ ;  /* 0x00000018141f7810 */ /* 0x001fc40007f7e0ff */
[----:B------:R-:W-:Y:S02]  /*04d0*/  ISETP.GE.AND P0, PT, R21, RZ, PT ;  /* 0x000000ff1500720c */ /* 0x000fe40003f06270 */
[----:B---3--:R-:W-:Y:S02]  /*04e0*/  IADD3 R29, P4, R10, 0x18, RZ ;  /* 0x000000180a1d7810 */ /* 0x008fe40007f9e0ff */
[----:B------:R-:W-:Y:S01]  /*04f0*/  ISETP.GE.AND P2, PT, R11, RZ, PT ;  /* 0x000000ff0b00720c */ /* 0x000fe20003f46270 */
[----:B-1----:R-:W-:Y:S01]  /*0500*/  IMAD.X R13, RZ, RZ, R21, P3 ;  /* 0x000000ffff0d7224 */ /* 0x002fe200018e0615 */
[----:B------:R-:W-:Y:S01]  /*0510*/  SEL R33, R31, R20, !P0 ;  /* 0x000000141f217207 */ /* 0x000fe20004000000 */
[----:B--2---:R-:W-:Y:S01]  /*0520*/  IMAD.X R3, RZ, RZ, R11, P4 ;  /* 0x000000ffff037224 */ /* 0x004fe200020e060b */
[----:B------:R-:W-:Y:S02]  /*0530*/  SEL R30, R29, R10, !P2 ;  /* 0x0000000a1d1e7207 */ /* 0x000fe40005000000 */
[----:B------:R-:W-:-:S02]  /*0540*/  SEL R34, R13, R21, !P0 ;  /* 0x000000150d227207 */ /* 0x000fc40004000000 */
[----:B------:R-:W-:Y:S02]  /*0550*/  SEL R31, R3, R11, !P2 ;  /* 0x0000000b031f7207 */ /* 0x000fe40005000000 */
[----:B------:R-:W-:-:S04]  /*0560*/  ISETP.GT.U32.AND P0, PT, R30, R33, PT ;  /* 0x000000211e00720c */ /* 0x000fc80003f04070 */
[----:B------:R-:W-:-:S04]  /*0570*/  ISETP.GT.U32.AND.EX P0, PT, R31, R34, PT, P0 ;  /* 0x000000221f00720c */ /* 0x000fc80003f04100 */
[----:B------:R-:W-:-:S04]  /*0580*/  SEL R2, R30, R33, P0 ;  /* 0x000000211e027207 */ /* 0x000fc80000000000 */
[----:B------:R-:W-:Y:S02]  /*0590*/  ISETP.GT.U32.AND P2, PT, R2, 0x17, PT ;  /* 0x000000170200780c */ /* 0x000fe40003f44070 */
[----:B------:R-:W-:-:S04]  /*05a0*/  SEL R2, R31, R34, P0 ;  /* 0x000000221f027207 */ /* 0x000fc80000000000 */
[----:B------:R-:W-:-:S13]  /*05b0*/  ISETP.GT.U32.AND.EX P0, PT, R2, RZ, !P1, P2 ;  /* 0x000000ff0200720c */ /* 0x000fda0004f04120 */
[----:B------:R-:W-:Y:S05]  /*05c0*/  @!P0 BRA `(.L_x_0) ;  /* 0x0000000000408947 */ /* 0x000fea0003800000 */
[----:B------:R-:W-:Y:S01]  /*05d0*/  MOV R2, 0x0 ;  /* 0x0000000000027802 */ /* 0x000fe20000000f00 */
[----:B------:R-:W-:Y:S01]  /*05e0*/  ULDC.64 UR6, c[0x4][0x60] ;  /* 0x0100180000067ab9 */ /* 0x000fe20000000a00 */
[----:B------:R-:W-:Y:S01]  /*05f0*/  ULDC.64 UR8, c[0x4][0x50] ;  /* 0x0100140000087ab9 */ /* 0x000fe20000000a00 */
[----:B------:R-:W-:-:S07]  /*0600*/  IMAD.U32 R4, RZ, RZ, UR6 ;  /* 0x00000006ff047e24 */ /* 0x000fce000f8e00ff */
[----:B------:R-:W-:Y:S01]  /*0610*/  LEPC R20, `(.L_x_0) ;  /* 0x00000000b014794e */ /* 0x000fe20000000000 */
[----:B------:R-:W-:Y:S01]  /*0620*/  IMAD.U32 R5, RZ, RZ, UR7 ;  /* 0x00000007ff057e24 */ /* 0x000fe2000f8e00ff */
[----:B------:R-:W0:Y:S01]  /*0630*/  LDC.64 R2, c[0x4][R2] ;  /* 0x0100000002027b82 */ /* 0x000e220000000a00 */
[----:B------:R-:W-:Y:S01]  /*0640*/  ULDC.64 UR6, c[0x4][0x58] ;  /* 0x0100160000067ab9 */ /* 0x000fe20000000a00 */
[----:B------:R-:W-:Y:S02]  /*0650*/  IMAD.U32 R10, RZ, RZ, UR8 ;  /* 0x00000008ff0a7e24 */ /* 0x000fe4000f8e00ff */
[----:B------:R-:W-:Y:S02]  /*0660*/  IMAD.U32 R6, RZ, RZ, UR6 ;  /* 0x00000006ff067e24 */ /* 0x000fe4000f8e00ff */
[----:B------:R-:W-:Y:S02]  /*0670*/  IMAD.U32 R7, RZ, RZ, UR7 ;  /* 0x00000007ff077e24 */ /* 0x000fe4000f8e00ff */
[----:B------:R-:W-:-:S02]  /*0680*/  IMAD.U32 R11, RZ, RZ, UR9 ;  /* 0x00000009ff0b7e24 */ /* 0x000fc4000f8e00ff */
[----:B------:R-:W-:Y:S02]  /*0690*/  IMAD.MOV.U32 R8, RZ, RZ, 0x2a ;  /* 0x0000002aff087424 */ /* 0x000fe400078e00ff */
[----:B------:R-:W-:Y:S02]  /*06a0*/  IMAD.MOV.U32 R12, RZ, RZ, 0x1 ;  /* 0x00000001ff0c7424 */ /* 0x000fe400078e00ff */
[----:B------:R-:W-:-:S07]  /*06b0*/  IMAD.MOV.U32 R13, RZ, RZ, RZ ;  /* 0x000000ffff0d7224 */ /* 0x000fce00078e00ff */
[----:B0----5:R-:W-:Y:S05]  /*06c0*/  CALL.ABS.NOINC R2 ;  /* 0x0000000002007343 */ /* 0x021fea0003c00000 */
.L_x_0:
[----:B------:R-:W-:Y:S05]  /*06d0*/  WARPSYNC.ALL ;  /* 0x0000000000007948 */ /* 0x000fea0003800000 */
[----:B------:R-:W-:Y:S01]  /*06e0*/  BAR.SYNC.DEFER_BLOCKING 0x0 ;  /* 0x0000000000007b1d */ /* 0x000fe20000010000 */
[----:B------:R-:W-:Y:S01]  /*06f0*/  SHF.R.S32.HI R3, RZ, 0x1f, R26 ;  /* 0x0000001fff037819 */ /* 0x000fe2000001141a */
[----:B------:R-:W-:-:S03]  /*0700*/  IMAD.SHL.U32 R29, R26, 0x4, RZ ;  /* 0x000000041a1d7824 */ /* 0x000fc600078e00ff */
[----:B------:R-:W-:Y:S01]  /*0710*/  SHF.L.U64.HI R26, R26, 0x2, R3 ;  /* 0x000000021a1a7819 */ /* 0x000fe20000010203 */
[----:B------:R-:W-:Y:S02]  /*0720*/  ULDC.64 UR6, c[0x0][0x230] ;  /* 0x00008c0000067ab9 */ /* 0x000fe40000000a00 */
[C---:B------:R-:W-:Y:S02]  /*0730*/  LEA R4, P0, R30.reuse, UR6, 0x4 ;  /* 0x000000061e047c11 */ /* 0x040fe4000f8020ff */
[C---:B------:R-:W-:Y:S02]  /*0740*/  LEA R6, P2, R33.reuse, UR6, 0x4 ;  /* 0x0000000621067c11 */ /* 0x040fe4000f8420ff */
[----:B------:R-:W-:Y:S02]  /*0750*/  LEA.HI.X R5, R30, UR7, R31, 0x4, P0 ;  /* 0x000000071e057c11 */ /* 0x000fe400080f241f */
[----:B------:R-:W-:Y:S02]  /*0760*/  CS2R R30, SRZ ;  /* 0x00000000001e7805 */ /* 0x000fe4000001ff00 */
[----:B------:R-:W-:-:S02]  /*0770*/  LEA.HI.X R3, R33, UR7, R34, 0x4, P2 ;  /* 0x0000000721037c11 */ /* 0x000fc400090f2422 */
[----:B------:R-:W-:Y:S02]  /*0780*/  IADD3 R4, P0, R29, R4, RZ ;  /* 0x000000041d047210 */ /* 0x000fe40007f1e0ff */
[----:B------:R-:W-:-:S03]  /*0790*/  IADD3 R6, P2, R6, R29, RZ ;  /* 0x0000001d06067210 */ /* 0x000fc60007f5e0ff */
[----:B------:R-:W-:Y:S02]  /*07a0*/  IMAD.X R5, R26, 0x1, R5, P0 ;  /* 0x000000011a057824 */ /* 0x000fe400000e0605 */
[----:B------:R-:W-:-:S03]  /*07b0*/  IMAD.X R7, R3, 0x1, R26, P2 ;  /* 0x0000000103077824 */ /* 0x000fc600010e061a */
[----:B------:R0:W0:Y:S04]  /*07c0*/  @!P1 LDG.E.EL R30, desc[UR4][R4.64] ;  /* 0x00000004041e9981 */ /* 0x000028000c2e1900 */
[----:B------:R0:W0:Y:S01]  /*07d0*/  @!P1 LDG.E.EL R31, desc[UR4][R6.64] ;  /* 0x00000004061f9981 */ /* 0x000022000c2e1900 */
[----:B-----5:R-:W1:Y:S08]  /*07e0*/  F2I.S64.TRUNC R2, R27 ;  /* 0x0000001b00027311 */ /* 0x020e70000020d900 */
[----:B------:R-:W2:Y:S01]  /*07f0*/  F2I.S64.TRUNC R32, R32 ;  /* 0x0000002000207311 */ /* 0x000ea2000020d900 */
[----:B-1----:R-:W-:-:S02]  /*0800*/  IADD3 R13, P3, R2, 0x7, RZ ;  /* 0x00000007020d7810 */ /* 0x002fc40007f7e0ff */
[----:B------:R-:W-:-:S03]  /*0810*/  ISETP.GE.AND P0, PT, R3, RZ, PT ;  /* 0x000000ff0300720c */ /* 0x000fc60003f06270 */
[----:B------:R-:W-:Y:S01]  /*0820*/  IMAD.X R21, RZ, RZ, R3, P3 ;  /* 0x000000ffff157224 */ /* 0x000fe200018e0603 */
[----:B------:R-:W-:Y:S02]  /*0830*/  SEL R35, R13, R2, !P0 ;  /* 0x000000020d237207 */ /* 0x000fe40004000000 */
[----:B--2---:R-:W-:Y:S02]  /*0840*/  ISETP.GE.AND P2, PT, R33, RZ, PT ;  /* 0x000000ff2100720c */ /* 0x004fe40003f46270 */
[----:B------:R-:W-:-:S04]  /*0850*/  IADD3 R11, P4, R32, 0x7, RZ ;  /* 0x00000007200b7810 */ /* 0x000fc80007f9e0ff */
[----:B------:R-:W-:Y:S01]  /*0860*/  SEL R34, R11, R32, !P2 ;  /* 0x000000200b227207 */ /* 0x000fe20005000000 */
[----:B------:R-:W-:Y:S01]  /*0870*/  IMAD.X R11, RZ, RZ, R33, P4 ;  /* 0x000000ffff0b7224 */ /* 0x000fe200020e0621 */
[----:B------:R-:W-:Y:S02]  /*0880*/  SEL R32, R21, R3, !P0 ;  /* 0x0000000315207207 */ /* 0x000fe40004000000 */
[----:B------:R-:W-:Y:S02]  /*0890*/  ISETP.GT.U32.AND P0, PT, R35, R34, PT ;  /* 0x000000222300720c */ /* 0x000fe40003f04070 */
[----:B------:R-:W-:-:S04]  /*08a0*/  SEL R33, R11, R33, !P2 ;  /* 0x000000210b217207 */ /* 0x000fc80005000000 */
[----:B------:R-:W-:-:S04]  /*08b0*/  ISETP.GT.U32.AND.EX P0, PT, R32, R33, PT, P0 ;  /* 0x000000212000720c */ /* 0x000fc80003f04100 */
[----:B------:R-:W-:-:S04]  /*08c0*/  SEL R2, R35, R34, P0 ;  /* 0x0000002223027207 */ /* 0x000fc80000000000 */
[----:B------:R-:W-:Y:S02]  /*08d0*/  ISETP.GT.U32.AND P2, PT, R2, 0x6, PT ;  /* 0x000000060200780c */ /* 0x000fe40003f44070 */
[----:B------:R-:W-:-:S04]  /*08e0*/  SEL R2, R32, R33, P0 ;  /* 0x0000002120027207 */ /* 0x000fc80000000000 */
[----:B------:R-:W-:-:S13]  /*08f0*/  ISETP.GT.U32.AND.EX P0, PT, R2, RZ, !P1, P2 ;  /* 0x000000ff0200720c */ /* 0x000fda0004f04120 */
[----:B0-----:R-:W-:Y:S05]  /*0900*/  @!P0 BRA `(.L_x_1) ;  /* 0x0000000000408947 */ /* 0x001fea0003800000 */
        /* <DEDUP_REMOVED lines=15> */
[----:B0-----:R-:W-:Y:S05]  /*0a00*/  CALL.ABS.NOINC R2 ;  /* 0x0000000002007343 */ /* 0x001fea0003c00000 */
.L_x_1:
[----:B------:R-:W-:Y:S05]  /*0a10*/  WARPSYNC.ALL ;  /* 0x0000000000007948 */ /* 0x000fea0003800000 */
[----:B------:R-:W-:Y:S01]  /*0a20*/  BAR.SYNC.DEFER_BLOCKING 0x0 ;  /* 0x0000000000007b1d */ /* 0x000fe20000010000 */
[----:B------:R-:W-:-:S05]  /*0a30*/  IMAD.MOV.U32 R27, RZ, RZ, RZ ;  /* 0x000000ffff1b7224 */ /* 0x000fca00078e00ff */
[----:B------:R-:W-:Y:S02]  /*0a40*/  ULDC.64 UR6, c[0x0][0x238] ;  /* 0x00008e0000067ab9 */ /* 0x000fe40000000a00 */
[C---:B------:R-:W-:Y:S02]  /*0a50*/  LEA R6, P0, R35.reuse, UR6, 0x4 ;  /* 0x0000000623067c11 */ /* 0x040fe4000f8020ff */
[C---:B------:R-:W-:Y:S02]  /*0a60*/  LEA R10, P2, R34.reuse, UR6, 0x4 ;  /* 0x00000006220a7c11 */ /* 0x040fe4000f8420ff */
[----:B------:R-:W-:Y:S01]  /*0a70*/  LEA.HI.X R5, R35, UR7, R32, 0x4, P0 ;  /* 0x0000000723057c11 */ /* 0x000fe200080f2420 */
[----:B------:R-:W-:Y:S01]  /*0a80*/  IMAD.MOV.U32 R32, RZ, RZ, RZ ;  /* 0x000000ffff207224 */ /* 0x000fe200078e00ff */
[----:B------:R-:W-:Y:S02]  /*0a90*/  LEA.HI.X R3, R34, UR7, R33, 0x4, P2 ;  /* 0x0000000722037c11 */ /* 0x000fe400090f2421 */
[----:B------:R-:W-:-:S02]  /*0aa0*/  IADD3 R6, P0, R6, R29, RZ ;  /* 0x0000001d06067210 */ /* 0x000fc40007f1e0ff */
[----:B------:R-:W-:-:S03]  /*0ab0*/  IADD3 R10, P2, R10, R29, RZ ;  /* 0x0000001d0a0a7210 */ /* 0x000fc60007f5e0ff */
[--C-:B------:R-:W-:Y:S02]  /*0ac0*/  IMAD.X R7, R5, 0x1, R26.reuse, P0 ;  /* 0x0000000105077824 */ /* 0x100fe400000e061a */
[----:B------:R-:W-:-:S03]  /*0ad0*/  IMAD.X R11, R3, 0x1, R26, P2 ;  /* 0x00000001030b7824 */ /* 0x000fc600010e061a */
[----:B------:R0:W5:Y:S04]  /*0ae0*/  @!P1 LDG.E.EL R27, desc[UR4][R6.64] ;  /* 0x00000004061b9981 */ /* 0x000168000c2e1900 */
[----:B------:R0:W5:Y:S01]  /*0af0*/  @!P1 LDG.E.EL R32, desc[UR4][R10.64] ;  /* 0x000000040a209981 */ /* 0x000162000c2e1900 */
[----:B------:R-:W1:Y:S08]  /*0b00*/  F2I.S64.TRUNC R4, R28 ;  /* 0x0000001c00047311 */ /* 0x000e70000020d900 */
[----:B------:R-:W2:Y:S01]  /*0b10*/  F2I.S64.TRUNC R2, R23 ;  /* 0x0000001700027311 */ /* 0x000ea2000020d900 */
[----:B-1----:R-:W-:-:S04]  /*0b20*/  SHF.R.U32.HI R13, RZ, 0x1a, R5 ;  /* 0x0000001aff0d7819 */ /* 0x002fc80000011605 */
[----:B------:R-:W-:Y:S02]  /*0b30*/  LOP3.LUT R13, R13, 0x20, RZ, 0xc0, !PT ;  /* 0x000000200d0d7812 */ /* 0x000fe400078ec0ff */
[----:B--2---:R-:W-:Y:S02]  /*0b40*/  SHF.R.U32.HI R21, RZ, 0x1a, R3 ;  /* 0x0000001aff157819 */ /* 0x004fe40000011603 */
[----:B------:R-:W-:Y:S02]  /*0b50*/  IADD3 R33, P0, R4, R13, RZ ;  /* 0x0000000d04217210 */ /* 0x000fe40007f1e0ff */
[----:B------:R-:W-:-:S03]  /*0b60*/  LOP3.LUT R21, R21, 0x20, RZ, 0xc0, !PT ;  /* 0x0000002015157812 */ /* 0x000fc600078ec0ff */
[----:B------:R-:W-:Y:S01]  /*0b70*/  IMAD.X R34, RZ, RZ, R5, P0 ;  /* 0x000000ffff227224 */ /* 0x000fe200000e0605 */
[----:B------:R-:W-:-:S04]  /*0b80*/  IADD3 R36, P2, R2, R21, RZ ;  /* 0x0000001502247210 */ /* 0x000fc80007f5e0ff */
[----:B------:R-:W-:Y:S01]  /*0b90*/  LOP3.LUT R2, R33, R36, RZ, 0xfc, !PT ;  /* 0x0000002421027212 */ /* 0x000fe200078efcff */
[----:B------:R-:W-:-:S03]  /*0ba0*/  IMAD.X R35, RZ, RZ, R3, P2 ;  /* 0x000000ffff237224 */ /* 0x000fc600010e0603 */
[----:B------:R-:W-:Y:S02]  /*0bb0*/  ISETP.GE.U32.AND P0, PT, R2, 0x20, PT ;  /* 0x000000200200780c */ /* 0x000fe40003f06070 */
[----:B------:R-:W-:-:S04]  /*0bc0*/  LOP3.LUT R2, R34, R35, RZ, 0xfc, !PT ;  /* 0x0000002322027212 */ /* 0x000fc800078efcff */
[----:B------:R-:W-:-:S04]  /*0bd0*/  ISETP.GE.U32.AND.EX P0, PT, R2, RZ, PT, P0 ;  /* 0x000000ff0200720c */ /* 0x000fc80003f06100 */
[----:B------:R-:W-:-:S13]  /*0be0*/  ISETP.GT.OR P0, PT, R19, 0x3f, !P0 ;  /* 0x0000003f1300780c */ /* 0x000fda0004704670 */
[----:B0-----:R-:W-:Y:S05]  /*0bf0*/  @P0 BRA `(.L_x_2) ;  /* 0x0000000000400947 */ /* 0x001fea0003800000 */
        /* <DEDUP_REMOVED lines=16> */
.L_x_2:
[----:B------:R-:W-:Y:S05]  /*0d00*/  WARPSYNC.ALL ;  /* 0x0000000000007948 */ /* 0x000fea0003800000 */
[----:B------:R-:W-:Y:S01]  /*0d10*/  BAR.SYNC.DEFER_BLOCKING 0x0 ;  /* 0x0000000000007b1d */ /* 0x000fe20000010000 */
[----:B------:R-:W-:Y:S02]  /*0d20*/  IMAD.MOV.U32 R23, RZ, RZ, RZ ;  /* 0x000000ffff177224 */ /* 0x000fe400078e00ff */
[----:B------:R-:W-:-:S03]  /*0d30*/  IMAD.MOV.U32 R19, RZ, RZ, RZ ;  /* 0x000000ffff137224 */ /* 0x000fc600078e00ff */
[----:B------:R-:W-:Y:S02]  /*0d40*/  ULDC.64 UR6, c[0x0][0x240] ;  /* 0x0000900000067ab9 */ /* 0x000fe40000000a00 */
[C---:B------:R-:W-:Y:S02]  /*0d50*/  LEA R6, P0, R36.reuse, UR6, 0x4 ;  /* 0x0000000624067c11 */ /* 0x040fe4000f8020ff */
[C---:B------:R-:W-:Y:S02]  /*0d60*/  LEA R10, P2, R33.reuse, UR6, 0x4 ;  /* 0x00000006210a7c11 */ /* 0x040fe4000f8420ff */
[----:B------:R-:W-:Y:S02]  /*0d70*/  LEA.HI.X R5, R36, UR7, R35, 0x4, P0 ;  /* 0x0000000724057c11 */ /* 0x000fe400080f2423 */
        /* <DEDUP_REMOVED lines=9> */
[----:B-1----:R-:W-:-:S02]  /*0e10*/  ISETP.GE.AND P2, PT, R3, RZ, PT ;  /* 0x000000ff0300720c */ /* 0x002fc40003f46270 */
[----:B------:R-:W-:-:S04]  /*0e20*/  IADD3 R13, P4, R2, 0xd, RZ ;  /* 0x0000000d020d7810 */ /* 0x000fc80007f9e0ff */
[----:B------:R-:W-:Y:S01]  /*0e30*/  SEL R28, R13, R2, !P2 ;  /* 0x000000020d1c7207 */ /* 0x000fe20005000000 */
[----:B------:R-:W-:Y:S01]  /*0e40*/  IMAD.X R2, RZ, RZ, R3, P4 ;  /* 0x000000ffff027224 */ /* 0x000fe200020e0603 */
[----:B--2---:R-:W-:Y:S02]  /*0e50*/  IADD3 R21, P3, R4, 0xd, RZ ;  /* 0x0000000d04157810 */ /* 0x004fe40007f7e0ff */
[----:B------:R-:W-:Y:S02]  /*0e60*/  ISETP.GE.AND P0, PT, R5, RZ, PT ;  /* 0x000000ff0500720c */ /* 0x000fe40003f06270 */
[----:B------:R-:W-:Y:S01]  /*0e70*/  SEL R33, R2, R3, !P2 ;  /* 0x0000000302217207 */ /* 0x000fe20005000000 */
[----:B------:R-:W-:Y:S01]  /*0e80*/  IMAD.X R13, RZ, RZ, R5, P3 ;  /* 0x000000ffff0d7224 */ /* 0x000fe200018e0605 */
[----:B------:R-:W-:-:S04]  /*0e90*/  SEL R35, R21, R4, !P0 ;  /* 0x0000000415237207 */ /* 0x000fc80004000000 */
[----:B------:R-:W-:Y:S02]  /*0ea0*/  SEL R18, R13, R5, !P0 ;  /* 0x000000050d127207 */ /* 0x000fe40004000000 */
[----:B------:R-:W-:-:S04]  /*0eb0*/  ISETP.GT.U32.AND P0, PT, R28, R35, PT ;  /* 0x000000231c00720c */ /* 0x000fc80003f04070 */
        /* <DEDUP_REMOVED lines=22> */
.L_x_3:
[----:B------:R-:W-:Y:S05]  /*1020*/  WARPSYNC.ALL ;  /* 0x0000000000007948 */ /* 0x000fea0003800000 */
[----:B------:R-:W-:Y:S01]  /*1030*/  BAR.SYNC.DEFER_BLOCKING 0x0 ;  /* 0x0000000000007b1d */ /* 0x000fe20000010000 */
[----:B------:R-:W-:-:S05]  /*1040*/  CS2R R6, SRZ ;  /* 0x0000000000067805 */ /* 0x000fca000001ff00 */
        /* <DEDUP_REMOVED lines=9> */
[----:B------:R-:W2:Y:S04]  /*10e0*/  @!P1 LDG.E.EL R6, desc[UR4][R2.64] ;  /* 0x0000000402069981 */ /* 0x000ea8000c2e1900 */
[----:B------:R-:W3:Y:S01]  /*10f0*/  @!P1 LDG.E.EL R7, desc[UR4][R4.64] ;  /* 0x0000000404079981 */ /* 0x000ee2000c2e1900 */
[----:B-----5:R-:W-:Y:S01]  /*1100*/  FADD R30, R27, R30 ;  /* 0x0000001e1b1e7221 */ /* 0x020fe20000000000 */
[----:B------:R-:W-:Y:S01]  /*1110*/  FADD R8, R32, R31 ;  /* 0x0000001f20087221 */ /* 0x000fe20000000000 */
[----:B------:R-:W-:Y:S01]  /*1120*/  FADD R25, R25, R14 ;  /* 0x0000000e19197221 */ /* 0x000fe20000000000 */
[----:B------:R-:W-:Y:S01]  /*1130*/  FADD R24, R24, R15 ;  /* 0x0000000f18187221 */ /* 0x000fe20000000000 */
[----:B------:R-:W-:Y:S01]  /*1140*/  FADD R23, R30, R23 ;  /* 0x000000171e177221 */ /* 0x000fe20000000000 */
[----:B------:R-:W-:Y:S01]  /*1150*/  FADD R8, R8, R19 ;  /* 0x0000001308087221 */ /* 0x000fe20000000000 */
[----:B------:R-:W-:Y:S01]  /*1160*/  FADD R0, R25, R0 ;  /* 0x0000000019007221 */ /* 0x000fe20000000000 */
[----:B------:R-:W-:Y:S01]  /*1170*/  FADD R9, R24, R9 ;  /* 0x0000000918097221 */ /* 0x000fe20000000000 */
[----:B--2---:R-:W-:Y:S01]  /*1180*/  FADD R6, R23, R6 ;  /* 0x0000000617067221 */ /* 0x004fe20000000000 */
[----:B---3--:R-:W-:-:S03]  /*1190*/  FADD R7, R8, R7 ;  /* 0x0000000708077221 */ /* 0x008fc60000000000 */
[----:B------:R-:W-:Y:S01]  /*11a0*/  FADD R3, RZ, R6 ;  /* 0x00000006ff037221 */ /* 0x000fe20000000000 */
[----:B------:R-:W-:-:S03]  /*11b0*/  FADD R2, RZ, R7 ;  /* 0x00000007ff027221 */ /* 0x000fc60000000000 */
[----:B------:R-:W-:Y:S01]  /*11c0*/  FADD R8, R0, R3 ;  /* 0x0000000300087221 */ /* 0x000fe20000000000 */
[----:B------:R-:W-:Y:S01]  /*11d0*/  FADD R9, R9, R2 ;  /* 0x0000000209097221 */ /* 0x000fe20000000000 */
[----:B------:R-:W-:Y:S06]  /*11e0*/  @P1 EXIT ;  /* 0x000000000000194d */ /* 0x000fec0003800000 */
[----:B------:R-:W-:Y:S01]  /*11f0*/  STG.E.64 desc[UR4][R16.64], R8 ;  /* 0x0000000810007986 */ /* 0x000fe2000c101b04 */
[----:B------:R-:W-:Y:S05]  /*1200*/  EXIT ;  /* 0x000000000000794d */ /* 0x000fea0003800000 */
.L_x_4:
[----:B------:R-:W-:-:S00]  /*1210*/  BRA `(.L_x_4) ;  /* 0xfffffffc00fc7947 */ /* 0x000fc0000383ffff */
[----:B------:R-:W-:-:S00]  /*1220*/  NOP ;  /* 0x0000000000007918 */ /* 0x000fc00000000000 */
        /* <DEDUP_REMOVED lines=13> */
.L_x_5:


//--------------------- .nv.global.init           --------------------------
	.section	.nv.global.init,"aw",@progbits
.nv.global.init:
	.type		assertFunc_1,@object
	.size		assertFunc_1,(assertFunc_3 - assertFunc_1)
assertFunc_1:
        /*0000*/ 	.byte	0x75, 0x6e, 0x6b, 0x6e, 0x6f, 0x77, 0x6e, 0x00
	.type		assertFunc_3,@object
	.size		assertFunc_3,(assertFunc_2 - assertFunc_3)
assertFunc_3:
        /*0008*/ 	.byte	0x75, 0x6e, 0x6b, 0x6e, 0x6f, 0x77, 0x6e, 0x00
	.type		assertFunc_2,@object
	.size		assertFunc_2,(assertFunc_0 - assertFunc_2)
assertFunc_2:
        /*0010*/ 	.byte	0x75, 0x6e, 0x6b, 0x6e, 0x6f, 0x77, 0x6e, 0x00
	.type		assertFunc_0,@object
	.size		assertFunc_0,(assertMessage_1 - assertFunc_0)
assertFunc_0:
        /*0018*/ 	.byte	0x75, 0x6e, 0x6b, 0x6e, 0x6f, 0x77, 0x6e, 0x00
	.type		assertMessage_1,@object
	.size		assertMessage_1,(assertMessage_3 - assertMessage_1)
assertMessage_1:
        /*0020*/ 	.byte	0x69, 0x6e, 0x64, 0x65, 0x78, 0x20, 0x6f, 0x75, 0x74, 0x20, 0x6f, 0x66, 0x20, 0x62, 0x6f, 0x75
        /*0030*/ 	.byte	0x6e, 0x64, 0x73, 0x3a, 0x20, 0x30, 0x20, 0x3c, 0x3d, 0x20, 0x74, 0x6d, 0x70, 0x31, 0x38, 0x20
        /*0040*/ 	.byte	0x3c, 0x20, 0x37, 0x00
	.type		assertMessage_3,@object
	.size		assertMessage_3,(assertMessage_0 - assertMessage_3)
assertMessage_3:
        /*0044*/ 	.byte	0x69, 0x6e, 0x64, 0x65, 0x78, 0x20, 0x6f, 0x75, 0x74, 0x20, 0x6f, 0x66, 0x20, 0x62, 0x6f, 0x75
        /*0054*/ 	.byte	0x6e, 0x64, 0x73, 0x3a, 0x20, 0x30, 0x20, 0x3c, 0x3d, 0x20, 0x74, 0x6d, 0x70, 0x33, 0x36, 0x20
        /*0064*/ 	.byte	0x3c, 0x20, 0x31, 0x33, 0x00
	.type		assertMessage_0,@object
	.size		assertMessage_0,(assertMessage_2 - assertMessage_0)
assertMessage_0:
        /*0069*/ 	.byte	0x69, 0x6e, 0x64, 0x65, 0x78, 0x20, 0x6f, 0x75, 0x74, 0x20, 0x6f, 0x66, 0x20, 0x62, 0x6f, 0x75
        /*0079*/ 	.byte	0x6e, 0x64, 0x73, 0x3a, 0x20, 0x30, 0x20, 0x3c, 0x3d, 0x20, 0x74, 0x6d, 0x70, 0x31, 0x30, 0x20
        /*0089*/ 	.byte	0x3c, 0x20, 0x32, 0x34, 0x00
	.type		assertMessage_2,@object
	.size		assertMessage_2,(assertFile_0 - assertMessage_2)
assertMessage_2:
        /*008e*/ 	.byte	0x69, 0x6e, 0x64, 0x65, 0x78, 0x20, 0x6f, 0x75, 0x74, 0x20, 0x6f, 0x66, 0x20, 0x62, 0x6f, 0x75
        /*009e*/ 	.byte	0x6e, 0x64, 0x73, 0x3a, 0x20, 0x30, 0x20, 0x3c, 0x3d, 0x20, 0x74, 0x6d, 0x70, 0x32, 0x37, 0x20
        /*00ae*/ 	.byte	0x3c, 0x20, 0x33, 0x32, 0x00
	.type		assertFile_0,@object
	.size		assertFile_0,(assertFile_2 - assertFile_0)
assertFile_0:
        /*00b3*/ 	.byte	0x69, 0x6e, 0x64, 0x75, 0x63, 0x74, 0x6f, 0x72, 0x5f, 0x63, 0x61, 0x63, 0x68, 0x65, 0x2f, 0x6b
        /*00c3*/ 	.byte	0x73, 0x2f, 0x63, 0x6b, 0x73, 0x78, 0x70, 0x66, 0x7a, 0x35, 0x70, 0x78, 0x36, 0x33, 0x7a, 0x62
        /*00d3*/ 	.byte	0x37, 0x35, 0x69, 0x61, 0x6f, 0x66, 0x68, 0x63, 0x7a, 0x74, 0x32, 0x65, 0x67, 0x63, 0x63, 0x76
        /*00e3*/ 	.byte	0x35, 0x6c, 0x79, 0x72, 0x61, 0x6c, 0x68, 0x71, 0x63, 0x65, 0x72, 0x63, 0x37, 0x63, 0x66, 0x76
        /*00f3*/ 	.byte	0x6d, 0x62, 0x69, 0x36, 0x61, 0x70, 0x2e, 0x70, 0x79, 0x00
	.type		assertFile_2,@object
	.size		assertFile_2,(assertFile_1 - assertFile_2)
assertFile_2:
        /*00fd*/ 	.byte	0x69, 0x6e, 0x64, 0x75, 0x63, 0x74, 0x6f, 0x72, 0x5f, 0x63, 0x61, 0x63, 0x68, 0x65, 0x2f, 0x6b
        /*010d*/ 	.byte	0x73, 0x2f, 0x63, 0x6b, 0x73, 0x78, 0x70, 0x66, 0x7a, 0x35, 0x70, 0x78, 0x36, 0x33, 0x7a, 0x62
        /*011d*/ 	.byte	0x37, 0x35, 0x69, 0x61, 0x6f, 0x66, 0x68, 0x63, 0x7a, 0x74, 0x32, 0x65, 0x67, 0x63, 0x63, 0x76
        /*012d*/ 	.byte	0x35, 0x6c, 0x79, 0x72, 0x61, 0x6c, 0x68, 0x71, 0x63, 0x65, 0x72, 0x63, 0x37, 0x63, 0x66, 0x76
        /*013d*/ 	.byte	0x6d, 0x62, 0x69, 0x36, 0x61, 0x70, 0x2e, 0x70, 0x79, 0x00
	.type		assertFile_1,@object
	.size		assertFile_1,(assertFile_3 - assertFile_1)
assertFile_1:
        /*0147*/ 	.byte	0x69, 0x6e, 0x64, 0x75, 0x63, 0x74, 0x6f, 0x72, 0x5f, 0x63, 0x61, 0x63, 0x68, 0x65, 0x2f, 0x6b
        /*0157*/ 	.byte	0x73, 0x2f, 0x63, 0x6b, 0x73, 0x78, 0x70, 0x66, 0x7a, 0x35, 0x70, 0x78, 0x36, 0x33, 0x7a, 0x62
        /*0167*/ 	.byte	0x37, 0x35, 0x69, 0x61, 0x6f, 0x66, 0x68, 0x63, 0x7a, 0x74, 0x32, 0x65, 0x67, 0x63, 0x63, 0x76
        /*0177*/ 	.byte	0x35, 0x6c, 0x79, 0x72, 0x61, 0x6c, 0x68, 0x71, 0x63, 0x65, 0x72, 0x63, 0x37, 0x63, 0x66, 0x76
        /*0187*/ 	.byte	0x6d, 0x62, 0x69, 0x36, 0x61, 0x70, 0x2e, 0x70, 0x79, 0x00
	.type		assertFile_3,@object
	.size		assertFile_3,(.L_1 - assertFile_3)
assertFile_3:
        /*0191*/ 	.byte	0x69, 0x6e, 0x64, 0x75, 0x63, 0x74, 0x6f, 0x72, 0x5f, 0x63, 0x61, 0x63, 0x68, 0x65, 0x2f, 0x6b
        /*01a1*/ 	.byte	0x73, 0x2f, 0x63, 0x6b, 0x73, 0x78, 0x70, 0x66, 0x7a, 0x35, 0x70, 0x78, 0x36, 0x33, 0x7a, 0x62
        /*01b1*/ 	.byte	0x37, 0x35, 0x69, 0x61, 0x6f, 0x66, 0x68, 0x63, 0x7a, 0x74, 0x32, 0x65, 0x67, 0x63, 0x63, 0x76
        /*01c1*/ 	.byte	0x35, 0x6c, 0x79, 0x72, 0x61, 0x6c, 0x68, 0x71, 0x63, 0x65, 0x72, 0x63, 0x37, 0x63, 0x66, 0x76
        /*01d1*/ 	.byte	0x6d, 0x62, 0x69, 0x36, 0x61, 0x70, 0x2e, 0x70, 0x79, 0x00
.L_1:


//--------------------- .nv.constant0.triton_poi_fused_add_embedding_1 --------------------------
	.section	.nv.constant0.triton_poi_fused_add_embedding_1,"a",@progbits
	.sectionflags	@""
	.align	4
.nv.constant0.triton_poi_fused_add_embedding_1:
	.zero		596


//--------------------- SYMBOLS --------------------------

	.type		__assertfail,@function
